//
// Generated by NVIDIA NVVM Compiler
//
// Compiler Build ID: CL-36424714
// Cuda compilation tools, release 13.0, V13.0.88
// Based on NVVM 20.0.0
//

.version 9.0
.target sm_100
.address_size 64

	// .globl	_Z4doitv
.extern .func  (.param .b32 func_retval0) vprintf
(
	.param .b64 vprintf_param_0,
	.param .b64 vprintf_param_1
)
;
// _ZZ4doitvE1x has been demoted
.global .align 1 .b8 $str[21] = {115, 117, 109, 32, 37, 100, 32, 105, 110, 32, 37, 100, 32, 102, 111, 114, 32, 37, 100, 10};

.visible .entry _Z4doitv()
{
	.local .align 8 .b8 	__local_depot0[16];
	.reg .b64 	%SP;
	.reg .b64 	%SPL;
	.reg .pred 	%p<4>;
	.reg .b32 	%r<25>;
	.reg .b64 	%rd<5>;
	// demoted variable
	.shared .align 4 .b8 _ZZ4doitvE1x[8192];
	mov.u64 	%SPL, __local_depot0;
	cvta.local.u64 	%SP, %SPL;
	mov.u32 	%r24, %ntid.x;
	mov.u32 	%r2, %tid.x;
	shl.b32 	%r9, %r2, 2;
	mov.u32 	%r10, _ZZ4doitvE1x;
	add.s32 	%r3, %r10, %r9;
	mov.b32 	%r11, 1;
	st.shared.u32 	[%r3], %r11;
	shl.b32 	%r12, %r24, 2;
	add.s32 	%r13, %r3, %r12;
	st.shared.u32 	[%r13], %r11;
	bar.sync 	0;
	mov.b32 	%r23, 0;
$L__BB0_1:
	{ 
	.reg .pred 	%p1; 
	.reg .pred 	%p2; 
	setp.ne.u32 	%p1, %r24, 0; 
	bar.red.and.pred 	%p2, 0, %p1; 
	selp.u32 	%r14, 1, 0, %p2; 
	}
	setp.eq.s32 	%p1, %r14, 0;
	@%p1 bra 	$L__BB0_4;
	setp.ge.u32 	%p2, %r2, %r24;
	@%p2 bra 	$L__BB0_1;
	add.s32 	%r23, %r23, 1;
	shl.b32 	%r15, %r24, 2;
	add.s32 	%r16, %r3, %r15;
	ld.shared.u32 	%r17, [%r16];
	ld.shared.u32 	%r18, [%r3];
	add.s32 	%r19, %r18, %r17;
	st.shared.u32 	[%r3], %r19;
	shr.u32 	%r24, %r24, 1;
	bra.uni 	$L__BB0_1;
$L__BB0_4:
	setp.ne.s32 	%p3, %r2, 0;
	@%p3 bra 	$L__BB0_6;
	add.u64 	%rd1, %SP, 0;
	add.u64 	%rd2, %SPL, 0;
	ld.shared.u32 	%r20, [_ZZ4doitvE1x];
	st.local.v2.u32 	[%rd2], {%r20, %r23};
	st.local.u32 	[%rd2+8], %r24;
	mov.u64 	%rd3, $str;
	cvta.global.u64 	%rd4, %rd3;
	{ // callseq 0, 0
	.param .b64 param0;
	st.param.b64 	[param0], %rd4;
	.param .b64 param1;
	st.param.b64 	[param1], %rd1;
	.param .b32 retval0;
	call.uni (retval0), 
	vprintf, 
	(
	param0, 
	param1
	);
	ld.param.b32 	%r21, [retval0];
	} // callseq 0
$L__BB0_6:
	ret;

}


// ===== COMPILED SASS (sm_100) =====

	.target	sm_100

	.elftype	@"ET_EXEC"


//--------------------- .note.nv.tkinfo           --------------------------
	.section	.note.nv.tkinfo,"",@"SHT_NOTE"
	.sectionflags	@"SHF_NOTE_NV_TKINFO"
	.tkinfo
        /*0018*/ 	.word	0x00000002
        /*0030*/ 	.string	""
        /*0030*/ 	.string	"ptxas"
        /*0030*/ 	.string	"Cuda compilation tools, release 13.0, V13.0.88"
        /*0030*/ 	.string	"Build cuda_13.0.r13.0/compiler.36424714_0"
        /*0030*/ 	.string	"-arch sm_100 -m 64 "



//--------------------- .note.nv.cuinfo           --------------------------
	.section	.note.nv.cuinfo,"",@"SHT_NOTE"
	.sectionflags	@"SHF_NOTE_NV_CUINFO"
        /*0018*/ 	.short	0x0002
        /*001a*/ 	.short	0x0064
        /*001c*/ 	.short	0x0082
	.zero		2


//--------------------- .nv.info                  --------------------------
	.section	.nv.info,"",@"SHT_CUDA_INFO"
	.align	4


	//----- nvinfo : EIATTR_REGCOUNT
	.align		4
        /*0000*/ 	.byte	0x04, 0x2f
        /*0002*/ 	.short	(.L_2 - .L_1)
	.align		4
.L_1:
        /*0004*/ 	.word	index@(_Z4doitv)
        /*0008*/ 	.word	0x00000018


	//----- nvinfo : EIATTR_FRAME_SIZE
	.align		4
.L_2:
        /*000c*/ 	.byte	0x04, 0x11
        /*000e*/ 	.short	(.L_4 - .L_3)
	.align		4
.L_3:
        /*0010*/ 	.word	index@(_Z4doitv)
        /*0014*/ 	.word	0x00000010


	//----- nvinfo : EIATTR_MIN_STACK_SIZE
	.align		4
.L_4:
        /*0018*/ 	.byte	0x04, 0x12
        /*001a*/ 	.short	(.L_6 - .L_5)
	.align		4
.L_5:
        /*001c*/ 	.word	index@(_Z4doitv)
        /*0020*/ 	.word	0x00000010
.L_6:


//--------------------- .nv.compat                --------------------------
	.section	.nv.compat,"",@"SHT_CUDA_COMPAT_INFO"
	.align	4
        /*0000*/ 	.byte	0x02, 0x09, 0x00, 0x00, 0x02, 0x02, 0x01, 0x00, 0x02, 0x05, 0x05, 0x00, 0x03, 0x07, 0x01, 0x01
        /*0010*/ 	.byte	0x02, 0x03, 0x00, 0x00, 0x02, 0x06, 0x01, 0x00, 0x04, 0x0b, 0x08, 0x00, 0x09, 0x00, 0x00, 0x00
        /*0020*/ 	.byte	0x00, 0x00, 0x00, 0x00


//--------------------- .nv.info._Z4doitv         --------------------------
	.section	.nv.info._Z4doitv,"",@"SHT_CUDA_INFO"
	.sectionflags	@""
	.align	4


	//----- nvinfo : EIATTR_CUDA_API_VERSION
	.align		4
        /*0000*/ 	.byte	0x04, 0x37
        /*0002*/ 	.short	(.L_8 - .L_7)
.L_7:
        /*0004*/ 	.word	0x00000082


	//----- nvinfo : EIATTR_SPARSE_MMA_MASK
	.align		4
.L_8:
        /*0008*/ 	.byte	0x03, 0x50
        /*000a*/ 	.short	0x0000


	//----- nvinfo : EIATTR_MAXREG_COUNT
	.align		4
        /*000c*/ 	.byte	0x03, 0x1b
        /*000e*/ 	.short	0x00ff


	//----- nvinfo : EIATTR_NUM_BARRIERS
	.align		4
        /*0010*/ 	.byte	0x02, 0x4c
        /*0012*/ 	.byte	0x01
	.zero		1


	//----- nvinfo : EIATTR_EXTERNS
	.align		4
        /*0014*/ 	.byte	0x04, 0x0f
        /*0016*/ 	.short	(.L_10 - .L_9)


	//   ....[0]....
	.align		4
.L_9:
        /*0018*/ 	.word	index@(vprintf)


	//----- nvinfo : EIATTR_MERCURY_ISA_VERSION
	.align		4
.L_10:
        /*001c*/ 	.byte	0x03, 0x5f
        /*001e*/ 	.short	0x0101


	//----- nvinfo : EIATTR_VRC_CTA_INIT_COUNT
	.align		4
        /*0020*/ 	.byte	0x02, 0x4a
	.zero		1
	.zero		1


	//----- nvinfo : EIATTR_SYSCALL_OFFSETS
	.align		4
        /*0024*/ 	.byte	0x04, 0x46
        /*0026*/ 	.short	(.L_12 - .L_11)


	//   ....[0]....
.L_11:
        /*0028*/ 	.word	0x00000310


	//----- nvinfo : EIATTR_EXIT_INSTR_OFFSETS
	.align		4
.L_12:
        /*002c*/ 	.byte	0x04, 0x1c
        /*002e*/ 	.short	(.L_14 - .L_13)


	//   ....[0]....
.L_13:
        /*0030*/ 	.word	0x00000240


	//   ....[1]....
        /*0034*/ 	.word	0x00000320


	//----- nvinfo : EIATTR_CRS_STACK_SIZE
	.align		4
.L_14:
        /*0038*/ 	.byte	0x04, 0x1e
        /*003a*/ 	.short	(.L_16 - .L_15)
.L_15:
        /*003c*/ 	.word	0x00000000


	//----- nvinfo : EIATTR_SW_WAR
	.align		4
.L_16:
        /*0040*/ 	.byte	0x04, 0x36
        /*0042*/ 	.short	(.L_18 - .L_17)
.L_17:
        /*0044*/ 	.word	0x00000008
.L_18:


//--------------------- .nv.callgraph             --------------------------
	.section	.nv.callgraph,"",@"SHT_CUDA_CALLGRAPH"
	.align	4
	.sectionentsize	8
	.align		4
        /*0000*/ 	.word	0x00000000
	.align		4
        /*0004*/ 	.word	0xffffffff
	.align		4
        /*0008*/ 	.word	index@(_Z4doitv)
	.align		4
        /*000c*/ 	.word	index@(vprintf)
	.align		4
        /*0010*/ 	.word	0x00000000
	.align		4
        /*0014*/ 	.word	0xfffffffe
	.align		4
        /*0018*/ 	.word	0x00000000
	.align		4
        /*001c*/ 	.word	0xfffffffd
	.align		4
        /*0020*/ 	.word	0x00000000
	.align		4
        /*0024*/ 	.word	0xfffffffc


//--------------------- .nv.constant4             --------------------------
	.section	.nv.constant4,"a",@progbits
	.align	8
	.align		8
.nv.constant4:
        /*0000*/ 	.dword	vprintf
	.align		8
        /*0008*/ 	.dword	$str


//--------------------- .text._Z4doitv            --------------------------
	.section	.text._Z4doitv,"ax",@progbits
	.align	128
        .global         _Z4doitv
        .type           _Z4doitv,@function
        .size           _Z4doitv,(.L_x_4 - _Z4doitv)
        .other          _Z4doitv,@"STO_CUDA_ENTRY STV_DEFAULT"
_Z4doitv:
.text._Z4doitv:
[----:B------:R-:W0:Y:S01]  /*0000*/  LDC R1, c[0x0][0x37c] ;  /* 0x0000df00ff017b82 */ /* 0x000e220000000800 */
[----:B------:R-:W1:Y:S07]  /*0010*/  S2R R11, SR_TID.X ;  /* 0x00000000000b7919 */ /* 0x000e6e0000002100 */
[----:B------:R-:W2:Y:S01]  /*0020*/  S2UR UR5, SR_CgaCtaId ;  /* 0x00000000000579c3 */ /* 0x000ea20000008800 */
[----:B------:R-:W3:Y:S01]  /*0030*/  LDCU UR6, c[0x0][0x2fc] ;  /* 0x00005f80ff0677ac */ /* 0x000ee20008000800 */
[----:B------:R-:W-:-:S02]  /*0040*/  IMAD.MOV.U32 R4, RZ, RZ, 0x1 ;  /* 0x00000001ff047424 */ /* 0x000fc400078e00ff */
[----:B0-----:R-:W-:Y:S01]  /*0050*/  VIADD R1, R1, 0xfffffff0 ;  /* 0xfffffff001017836 */ /* 0x001fe20000000000 */
[----:B------:R-:W-:Y:S01]  /*0060*/  UMOV UR4, 0x400 ;  /* 0x0000040000047882 */ /* 0x000fe20000000000 */
[----:B------:R-:W-:Y:S02]  /*0070*/  IMAD.MOV.U32 R3, RZ, RZ, RZ ;  /* 0x000000ffff037224 */ /* 0x000fe400078e00ff */
[----:B------:R-:W0:Y:S01]  /*0080*/  LDC R0, c[0x0][0x360] ;  /* 0x0000d800ff007b82 */ /* 0x000e220000000800 */
[----:B--2---:R-:W-:-:S06]  /*0090*/  ULEA UR4, UR5, UR4, 0x18 ;  /* 0x0000000405047291 */ /* 0x004fcc000f8ec0ff */
[----:B-1----:R-:W-:Y:S02]  /*00a0*/  LEA R5, R11, UR4, 0x2 ;  /* 0x000000040b057c11 */ /* 0x002fe4000f8e10ff */
[----:B0-----:R-:W-:-:S03]  /*00b0*/  ISETP.NE.U32.AND P0, PT, R0, RZ, PT ;  /* 0x000000ff0000720c */ /* 0x001fc60003f05070 */
[----:B------:R-:W0:Y:S01]  /*00c0*/  LDCU UR4, c[0x0][0x2f8] ;  /* 0x00005f00ff0477ac */ /* 0x000e220008000800 */
[----:B------:R-:W-:Y:S01]  /*00d0*/  IMAD R2, R0, 0x4, R5 ;  /* 0x0000000400027824 */ /* 0x000fe200078e0205 */
[----:B------:R1:W-:Y:S01]  /*00e0*/  STS [R5], R4 ;  /* 0x0000000405007388 */ /* 0x0003e20000000800 */
[----:B------:R-:W-:-:S03]  /*00f0*/  ISETP.NE.AND P1, PT, R11, RZ, PT ;  /* 0x000000ff0b00720c */ /* 0x000fc60003f25270 */
[----:B------:R1:W-:Y:S01]  /*0100*/  STS [R2], R4 ;  /* 0x0000000402007388 */ /* 0x0003e20000000800 */
[----:B------:R-:W-:Y:S08]  /*0110*/  BAR.SYNC.DEFER_BLOCKING 0x0 ;  /* 0x0000000000007b1d */ /* 0x000ff00000010000 */
[----:B------:R-:W-:Y:S06]  /*0120*/  BAR.RED.AND.DEFER_BLOCKING 0x0, P0 ;  /* 0x0000000000007b1d */ /* 0x000fec0000014400 */
[----:B------:R-:W2:Y:S01]  /*0130*/  B2R.RESULT RZ, P0 ;  /* 0x0000000000ff731c */ /* 0x000ea20000004000 */
[----:B0-----:R-:W-:-:S05]  /*0140*/  IADD3 R6, P2, PT, R1, UR4, RZ ;  /* 0x0000000401067c10 */ /* 0x001fca000ff5e0ff */
[----:B---3--:R-:W-:Y:S01]  /*0150*/  IMAD.X R7, RZ, RZ, UR6, P2 ;  /* 0x00000006ff077e24 */ /* 0x008fe200090e06ff */
[----:B-12---:R-:W-:Y:S07]  /*0160*/  @!P0 BRA `(.L_x_0) ;  /* 0x0000000000348947 */ /* 0x006fee0003800000 */
.L_x_1:
[----:B------:R-:W-:Y:S01]  /*0170*/  ISETP.GE.U32.AND P2, PT, R11, R0, PT ;  /* 0x000000000b00720c */ /* 0x000fe20003f46070 */
[----:B------:R-:W-:-:S12]  /*0180*/  WARPSYNC.ALL ;  /* 0x0000000000007948 */ /* 0x000fd80003800000 */
[----:B------:R-:W-:Y:S01]  /*0190*/  @!P2 LEA R2, R0, R5, 0x2 ;  /* 0x000000050002a211 */ /* 0x000fe200078e10ff */
[----:B------:R-:W-:Y:S01]  /*01a0*/  @!P2 LDS R9, [R5] ;  /* 0x000000000509a984 */ /* 0x000fe20000000800 */
[----:B------:R-:W-:Y:S01]  /*01b0*/  @!P2 SHF.R.U32.HI R0, RZ, 0x1, R0 ;  /* 0x00000001ff00a819 */ /* 0x000fe20000011600 */
[----:B------:R-:W-:-:S03]  /*01c0*/  @!P2 VIADD R3, R3, 0x1 ;  /* 0x000000010303a836 */ /* 0x000fc60000000000 */
[----:B------:R-:W0:Y:S01]  /*01d0*/  @!P2 LDS R2, [R2] ;  /* 0x000000000202a984 */ /* 0x000e220000000800 */
[----:B------:R-:W-:Y:S01]  /*01e0*/  ISETP.NE.U32.AND P0, PT, R0, RZ, PT ;  /* 0x000000ff0000720c */ /* 0x000fe20003f05070 */
[----:B0-----:R-:W-:-:S05]  /*01f0*/  @!P2 IMAD.IADD R4, R2, 0x1, R9 ;  /* 0x000000010204a824 */ /* 0x001fca00078e0209 */
[----:B------:R0:W-:Y:S07]  /*0200*/  @!P2 STS [R5], R4 ;  /* 0x000000040500a388 */ /* 0x0001ee0000000800 */
[----:B------:R-:W-:Y:S06]  /*0210*/  BAR.RED.AND.DEFER_BLOCKING 0x0, P0 ;  /* 0x0000000000007b1d */ /* 0x000fec0000014400 */
[----:B------:R-:W1:Y:S02]  /*0220*/  B2R.RESULT RZ, P0 ;  /* 0x0000000000ff731c */ /* 0x000e640000004000 */
[----:B01----:R-:W-:Y:S05]  /*0230*/  @P0 BRA `(.L_x_1) ;  /* 0xfffffffc00cc0947 */ /* 0x003fea000383ffff */
.L_x_0:
[----:B------:R-:W-:Y:S05]  /*0240*/  @P1 EXIT ;  /* 0x000000000000194d */ /* 0x000fea0003800000 */
[----:B------:R-:W0:Y:S01]  /*0250*/  S2UR UR5, SR_CgaCtaId ;  /* 0x00000000000579c3 */ /* 0x000e220000008800 */
[----:B------:R-:W-:Y:S01]  /*0260*/  UMOV UR4, 0x400 ;  /* 0x0000040000047882 */ /* 0x000fe20000000000 */
[----:B------:R-:W-:Y:S01]  /*0270*/  MOV R8, 0x0 ;  /* 0x0000000000087802 */ /* 0x000fe20000000f00 */
[----:B------:R-:W-:Y:S05]  /*0280*/  STL [R1+0x8], R0 ;  /* 0x0000080001007387 */ /* 0x000fea0000100800 */
[----:B------:R-:W1:Y:S01]  /*0290*/  LDC.64 R8, c[0x4][R8] ;  /* 0x0100000008087b82 */ /* 0x000e620000000a00 */
[----:B0-----:R-:W-:-:S09]  /*02a0*/  ULEA UR4, UR5, UR4, 0x18 ;  /* 0x0000000405047291 */ /* 0x001fd2000f8ec0ff */
[----:B------:R-:W0:Y:S02]  /*02b0*/  LDS R2, [UR4] ;  /* 0x00000004ff027984 */ /* 0x000e240008000800 */
[----:B------:R-:W2:Y:S02]  /*02c0*/  LDCU.64 UR4, c[0x4][0x8] ;  /* 0x01000100ff0477ac */ /* 0x000ea40008000a00 */
[----:B--2---:R-:W-:Y:S01]  /*02d0*/  MOV R4, UR4 ;  /* 0x0000000400047c02 */ /* 0x004fe20008000f00 */
[----:B------:R-:W-:Y:S01]  /*02e0*/  IMAD.U32 R5, RZ, RZ, UR5 ;  /* 0x00000005ff057e24 */ /* 0x000fe2000f8e00ff */
[----:B01----:R0:W-:Y:S06]  /*02f0*/  STL.64 [R1], R2 ;  /* 0x0000000201007387 */ /* 0x0031ec0000100a00 */
[----:B------:R-:W-:-:S07]  /*0300*/  LEPC R20, `(.L_x_2) ;  /* 0x000000001014794e */ /* 0x000fce0000000000 */
[----:B0-----:R-:W-:Y:S05]  /*0310*/  CALL.ABS.NOINC R8 ;  /* 0x0000000008007343 */ /* 0x001fea0003c00000 */
.L_x_2:
[----:B------:R-:W-:Y:S05]  /*0320*/  EXIT ;  /* 0x000000000000794d */ /* 0x000fea0003800000 */
.L_x_3:
[----:B------:R-:W-:-:S00]  /*0330*/  BRA `(.L_x_3) ;  /* 0xfffffffc00fc7947 */ /* 0x000fc0000383ffff */
[----:B------:R-:W-:-:S00]  /*0340*/  NOP ;  /* 0x0000000000007918 */ /* 0x000fc00000000000 */
        /* <DEDUP_REMOVED lines=11> */
.L_x_4:


//--------------------- .nv.global.init           --------------------------
	.section	.nv.global.init,"aw",@progbits
.nv.global.init:
	.type		$str,@object
	.size		$str,(.L_0 - $str)
$str:
        /*0000*/ 	.byte	0x73, 0x75, 0x6d, 0x20, 0x25, 0x64, 0x20, 0x69, 0x6e, 0x20, 0x25, 0x64, 0x20, 0x66, 0x6f, 0x72
        /*0010*/ 	.byte	0x20, 0x25, 0x64, 0x0a, 0x00
.L_0:


//--------------------- .nv.shared._Z4doitv       --------------------------
	.section	.nv.shared._Z4doitv,"aw",@nobits
	.sectionflags	@""
	.align	4
.nv.shared._Z4doitv:
	.zero		9216


//--------------------- .nv.shared.reserved.0     --------------------------
	.section	.nv.shared.reserved.0,"aw",@nobits
	.weak		__nv_reservedSMEM_offset_0_alias
	.size		__nv_reservedSMEM_offset_0_alias, 0, 64
	.other		__nv_reservedSMEM_offset_0_alias,@"STO_CUDA_RESERVED_SHARED STV_DEFAULT"
__nv_reservedSMEM_offset_0_alias:
	.zero		0
	.zero		64


//--------------------- .nv.constant0._Z4doitv    --------------------------
	.section	.nv.constant0._Z4doitv,"a",@progbits
	.sectionflags	@""
	.align	4
.nv.constant0._Z4doitv:
	.zero		896


//--------------------- SYMBOLS --------------------------

	.type		.nv.reservedSmem.offset0,@object
	.size		.nv.reservedSmem.offset0,0x4
	.type		.nv.reservedSmem.cap,@object
	.size		.nv.reservedSmem.cap,0x4
	.type		vprintf,@function
